//
// Generated by NVIDIA NVVM Compiler
//
// Compiler Build ID: CL-36424714
// Cuda compilation tools, release 13.0, V13.0.88
// Based on NVVM 20.0.0
//

.version 9.0
.target sm_100
.address_size 64

	// .globl	_Z10cuda_helloi
.extern .func  (.param .b32 func_retval0) vprintf
(
	.param .b64 vprintf_param_0,
	.param .b64 vprintf_param_1
)
;
.global .align 1 .b8 $str[23] = {72, 101, 108, 108, 111, 32, 102, 114, 111, 109, 32, 71, 80, 85, 37, 100, 91, 37, 100, 93, 33, 10};

.visible .entry _Z10cuda_helloi(
	.param .u32 _Z10cuda_helloi_param_0
)
{
	.local .align 8 .b8 	__local_depot0[8];
	.reg .b64 	%SP;
	.reg .b64 	%SPL;
	.reg .b32 	%r<5>;
	.reg .b64 	%rd<5>;

	mov.u64 	%SPL, __local_depot0;
	cvta.local.u64 	%SP, %SPL;
	ld.param.u32 	%r1, [_Z10cuda_helloi_param_0];
	add.u64 	%rd1, %SP, 0;
	add.u64 	%rd2, %SPL, 0;
	mov.u32 	%r2, %tid.x;
	st.local.v2.u32 	[%rd2], {%r1, %r2};
	mov.u64 	%rd3, $str;
	cvta.global.u64 	%rd4, %rd3;
	{ // callseq 0, 0
	.param .b64 param0;
	st.param.b64 	[param0], %rd4;
	.param .b64 param1;
	st.param.b64 	[param1], %rd1;
	.param .b32 retval0;
	call.uni (retval0), 
	vprintf, 
	(
	param0, 
	param1
	);
	ld.param.b32 	%r3, [retval0];
	} // callseq 0
	ret;

}


// ===== COMPILED SASS (sm_100) =====

	.target	sm_100

	.elftype	@"ET_EXEC"


//--------------------- .note.nv.tkinfo           --------------------------
	.section	.note.nv.tkinfo,"",@"SHT_NOTE"
	.sectionflags	@"SHF_NOTE_NV_TKINFO"
	.tkinfo
        /*0018*/ 	.word	0x00000002
        /*0030*/ 	.string	""
        /*0030*/ 	.string	"ptxas"
        /*0030*/ 	.string	"Cuda compilation tools, release 13.0, V13.0.88"
        /*0030*/ 	.string	"Build cuda_13.0.r13.0/compiler.36424714_0"
        /*0030*/ 	.string	"-arch sm_100 -m 64 "



//--------------------- .note.nv.cuinfo           --------------------------
	.section	.note.nv.cuinfo,"",@"SHT_NOTE"
	.sectionflags	@"SHF_NOTE_NV_CUINFO"
        /*0018*/ 	.short	0x0002
        /*001a*/ 	.short	0x0064
        /*001c*/ 	.short	0x0082
	.zero		2


//--------------------- .nv.info                  --------------------------
	.section	.nv.info,"",@"SHT_CUDA_INFO"
	.align	4


	//----- nvinfo : EIATTR_REGCOUNT
	.align		4
        /*0000*/ 	.byte	0x04, 0x2f
        /*0002*/ 	.short	(.L_2 - .L_1)
	.align		4
.L_1:
        /*0004*/ 	.word	index@(_Z10cuda_helloi)
        /*0008*/ 	.word	0x00000018


	//----- nvinfo : EIATTR_FRAME_SIZE
	.align		4
.L_2:
        /*000c*/ 	.byte	0x04, 0x11
        /*000e*/ 	.short	(.L_4 - .L_3)
	.align		4
.L_3:
        /*0010*/ 	.word	index@(_Z10cuda_helloi)
        /*0014*/ 	.word	0x00000008


	//----- nvinfo : EIATTR_MIN_STACK_SIZE
	.align		4
.L_4:
        /*0018*/ 	.byte	0x04, 0x12
        /*001a*/ 	.short	(.L_6 - .L_5)
	.align		4
.L_5:
        /*001c*/ 	.word	index@(_Z10cuda_helloi)
        /*0020*/ 	.word	0x00000008
.L_6:


//--------------------- .nv.compat                --------------------------
	.section	.nv.compat,"",@"SHT_CUDA_COMPAT_INFO"
	.align	4
        /*0000*/ 	.byte	0x02, 0x09, 0x00, 0x00, 0x02, 0x02, 0x01, 0x00, 0x02, 0x05, 0x05, 0x00, 0x03, 0x07, 0x01, 0x01
        /*0010*/ 	.byte	0x02, 0x03, 0x00, 0x00, 0x02, 0x06, 0x01, 0x00, 0x04, 0x0b, 0x08, 0x00, 0x09, 0x00, 0x00, 0x00
        /*0020*/ 	.byte	0x00, 0x00, 0x00, 0x00


//--------------------- .nv.info._Z10cuda_helloi  --------------------------
	.section	.nv.info._Z10cuda_helloi,"",@"SHT_CUDA_INFO"
	.sectionflags	@""
	.align	4


	//----- nvinfo : EIATTR_CUDA_API_VERSION
	.align		4
        /*0000*/ 	.byte	0x04, 0x37
        /*0002*/ 	.short	(.L_8 - .L_7)
.L_7:
        /*0004*/ 	.word	0x00000082


	//----- nvinfo : EIATTR_KPARAM_INFO
	.align		4
.L_8:
        /*0008*/ 	.byte	0x04, 0x17
        /*000a*/ 	.short	(.L_10 - .L_9)
.L_9:
        /*000c*/ 	.word	0x00000000
        /*0010*/ 	.short	0x0000
        /*0012*/ 	.short	0x0000
        /*0014*/ 	.byte	0x00, 0xf0, 0x11, 0x00


	//----- nvinfo : EIATTR_SPARSE_MMA_MASK
	.align		4
.L_10:
        /*0018*/ 	.byte	0x03, 0x50
        /*001a*/ 	.short	0x0000


	//----- nvinfo : EIATTR_MAXREG_COUNT
	.align		4
        /*001c*/ 	.byte	0x03, 0x1b
        /*001e*/ 	.short	0x00ff


	//----- nvinfo : EIATTR_EXTERNS
	.align		4
        /*0020*/ 	.byte	0x04, 0x0f
        /*0022*/ 	.short	(.L_12 - .L_11)


	//   ....[0]....
	.align		4
.L_11:
        /*0024*/ 	.word	index@(vprintf)


	//----- nvinfo : EIATTR_MERCURY_ISA_VERSION
	.align		4
.L_12:
        /*0028*/ 	.byte	0x03, 0x5f
        /*002a*/ 	.short	0x0101


	//----- nvinfo : EIATTR_VRC_CTA_INIT_COUNT
	.align		4
        /*002c*/ 	.byte	0x02, 0x4a
	.zero		1
	.zero		1


	//----- nvinfo : EIATTR_SYSCALL_OFFSETS
	.align		4
        /*0030*/ 	.byte	0x04, 0x46
        /*0032*/ 	.short	(.L_14 - .L_13)


	//   ....[0]....
.L_13:
        /*0034*/ 	.word	0x000000f0


	//----- nvinfo : EIATTR_EXIT_INSTR_OFFSETS
	.align		4
.L_14:
        /*0038*/ 	.byte	0x04, 0x1c
        /*003a*/ 	.short	(.L_16 - .L_15)


	//   ....[0]....
.L_15:
        /*003c*/ 	.word	0x00000100


	//----- nvinfo : EIATTR_CBANK_PARAM_SIZE
	.align		4
.L_16:
        /*0040*/ 	.byte	0x03, 0x19
        /*0042*/ 	.short	0x0004


	//----- nvinfo : EIATTR_PARAM_CBANK
	.align		4
        /*0044*/ 	.byte	0x04, 0x0a
        /*0046*/ 	.short	(.L_18 - .L_17)
	.align		4
.L_17:
        /*0048*/ 	.word	index@(.nv.constant0._Z10cuda_helloi)
        /*004c*/ 	.short	0x0380
        /*004e*/ 	.short	0x0004


	//----- nvinfo : EIATTR_SW_WAR
	.align		4
.L_18:
        /*0050*/ 	.byte	0x04, 0x36
        /*0052*/ 	.short	(.L_20 - .L_19)
.L_19:
        /*0054*/ 	.word	0x00000008
.L_20:


//--------------------- .nv.callgraph             --------------------------
	.section	.nv.callgraph,"",@"SHT_CUDA_CALLGRAPH"
	.align	4
	.sectionentsize	8
	.align		4
        /*0000*/ 	.word	0x00000000
	.align		4
        /*0004*/ 	.word	0xffffffff
	.align		4
        /*0008*/ 	.word	index@(_Z10cuda_helloi)
	.align		4
        /*000c*/ 	.word	index@(vprintf)
	.align		4
        /*0010*/ 	.word	0x00000000
	.align		4
        /*0014*/ 	.word	0xfffffffe
	.align		4
        /*0018*/ 	.word	0x00000000
	.align		4
        /*001c*/ 	.word	0xfffffffd
	.align		4
        /*0020*/ 	.word	0x00000000
	.align		4
        /*0024*/ 	.word	0xfffffffc


//--------------------- .nv.constant4             --------------------------
	.section	.nv.constant4,"a",@progbits
	.align	8
	.align		8
.nv.constant4:
        /*0000*/ 	.dword	vprintf
	.align		8
        /*0008*/ 	.dword	$str


//--------------------- .text._Z10cuda_helloi     --------------------------
	.section	.text._Z10cuda_helloi,"ax",@progbits
	.align	128
        .global         _Z10cuda_helloi
        .type           _Z10cuda_helloi,@function
        .size           _Z10cuda_helloi,(.L_x_2 - _Z10cuda_helloi)
        .other          _Z10cuda_helloi,@"STO_CUDA_ENTRY STV_DEFAULT"
_Z10cuda_helloi:
.text._Z10cuda_helloi:
[----:B------:R-:W0:Y:S01]  /*0000*/  LDC R1, c[0x0][0x37c] ;  /* 0x0000df00ff017b82 */ /* 0x000e220000000800 */
[----:B------:R-:W1:Y:S07]  /*0010*/  S2R R9, SR_TID.X ;  /* 0x0000000000097919 */ /* 0x000e6e0000002100 */
[----:B------:R-:W1:Y:S01]  /*0020*/  LDC R8, c[0x0][0x380] ;  /* 0x0000e000ff087b82 */ /* 0x000e620000000800 */
[----:B0-----:R-:W-:Y:S01]  /*0030*/  VIADD R1, R1, 0xfffffff8 ;  /* 0xfffffff801017836 */ /* 0x001fe20000000000 */
[----:B------:R-:W-:Y:S01]  /*0040*/  MOV R0, 0x0 ;  /* 0x0000000000007802 */ /* 0x000fe20000000f00 */
[----:B------:R-:W0:Y:S01]  /*0050*/  LDCU UR4, c[0x0][0x2f8] ;  /* 0x00005f00ff0477ac */ /* 0x000e220008000800 */
[----:B------:R-:W2:Y:S04]  /*0060*/  LDCU.64 UR6, c[0x4][0x8] ;  /* 0x01000100ff0677ac */ /* 0x000ea80008000a00 */
[----:B------:R3:W4:Y:S01]  /*0070*/  LDC.64 R2, c[0x4][R0] ;  /* 0x0100000000027b82 */ /* 0x0007220000000a00 */
[----:B------:R-:W5:Y:S01]  /*0080*/  LDCU UR5, c[0x0][0x2fc] ;  /* 0x00005f80ff0577ac */ /* 0x000f620008000800 */
[----:B0-----:R-:W-:Y:S01]  /*0090*/  IADD3 R6, P0, PT, R1, UR4, RZ ;  /* 0x0000000401067c10 */ /* 0x001fe2000ff1e0ff */
[----:B--2---:R-:W-:Y:S01]  /*00a0*/  IMAD.U32 R4, RZ, RZ, UR6 ;  /* 0x00000006ff047e24 */ /* 0x004fe2000f8e00ff */
[----:B------:R-:W-:-:S03]  /*00b0*/  MOV R5, UR7 ;  /* 0x0000000700057c02 */ /* 0x000fc60008000f00 */
[----:B-----5:R-:W-:Y:S01]  /*00c0*/  IMAD.X R7, RZ, RZ, UR5, P0 ;  /* 0x00000005ff077e24 */ /* 0x020fe200080e06ff */
[----:B-1----:R3:W-:Y:S07]  /*00d0*/  STL.64 [R1], R8 ;  /* 0x0000000801007387 */ /* 0x0027ee0000100a00 */
[----:B------:R-:W-:-:S07]  /*00e0*/  LEPC R20, `(.L_x_0) ;  /* 0x000000001014794e */ /* 0x000fce0000000000 */
[----:B---34-:R-:W-:Y:S05]  /*00f0*/  CALL.ABS.NOINC R2 ;  /* 0x0000000002007343 */ /* 0x018fea0003c00000 */
.L_x_0:
[----:B------:R-:W-:Y:S05]  /*0100*/  EXIT ;  /* 0x000000000000794d */ /* 0x000fea0003800000 */
.L_x_1:
[----:B------:R-:W-:-:S00]  /*0110*/  BRA `(.L_x_1) ;  /* 0xfffffffc00fc7947 */ /* 0x000fc0000383ffff */
[----:B------:R-:W-:-:S00]  /*0120*/  NOP ;  /* 0x0000000000007918 */ /* 0x000fc00000000000 */
        /* <DEDUP_REMOVED lines=13> */
.L_x_2:


//--------------------- .nv.global.init           --------------------------
	.section	.nv.global.init,"aw",@progbits
.nv.global.init:
	.type		$str,@object
	.size		$str,(.L_0 - $str)
$str:
        /*0000*/ 	.byte	0x48, 0x65, 0x6c, 0x6c, 0x6f, 0x20, 0x66, 0x72, 0x6f, 0x6d, 0x20, 0x47, 0x50, 0x55, 0x25, 0x64
        /*0010*/ 	.byte	0x5b, 0x25, 0x64, 0x5d, 0x21, 0x0a, 0x00
.L_0:


//--------------------- .nv.shared.reserved.0     --------------------------
	.section	.nv.shared.reserved.0,"aw",@nobits
	.weak		__nv_reservedSMEM_offset_0_alias
	.size		__nv_reservedSMEM_offset_0_alias, 0, 64
	.other		__nv_reservedSMEM_offset_0_alias,@"STO_CUDA_RESERVED_SHARED STV_DEFAULT"
__nv_reservedSMEM_offset_0_alias:
	.zero		0
	.zero		64


//--------------------- .nv.constant0._Z10cuda_helloi --------------------------
	.section	.nv.constant0._Z10cuda_helloi,"a",@progbits
	.sectionflags	@""
	.align	4
.nv.constant0._Z10cuda_helloi:
	.zero		900


//--------------------- SYMBOLS --------------------------

	.type		.nv.reservedSmem.offset0,@object
	.size		.nv.reservedSmem.offset0,0x4
	.type		vprintf,@function
